	.headerflags	@"EF_CUDA_TEXMODE_UNIFIED EF_CUDA_64BIT_ADDRESS EF_CUDA_ACCELERATORS EF_CUDA_SM90 EF_CUDA_VIRTUAL_SM(EF_CUDA_SM90)"
	.elftype	@"ET_EXEC"


//--------------------- .nv.info                  --------------------------
	.section	.nv.info,"",@"SHT_CUDA_INFO"
	.align	4


	//----- nvinfo : EIATTR_REGCOUNT
	.align		4
        /*0000*/ 	.byte	0x04, 0x2f
        /*0002*/ 	.short	(.L_3 - .L_2)
	.align		4
.L_2:
        /*0004*/ 	.word	index@(triton_poi_fused__native_batch_norm_legit_no_training_convolution_leaky_relu_10)
        /*0008*/ 	.word	0x00000016


	//----- nvinfo : EIATTR_MIN_STACK_SIZE
	.align		4
.L_3:
        /*000c*/ 	.byte	0x04, 0x12
        /*000e*/ 	.short	(.L_5 - .L_4)
	.align		4
.L_4:
        /*0010*/ 	.word	index@(triton_poi_fused__native_batch_norm_legit_no_training_convolution_leaky_relu_10)
        /*0014*/ 	.word	0x00000000


	//----- nvinfo : EIATTR_FRAME_SIZE
	.align		4
.L_5:
        /*0018*/ 	.byte	0x04, 0x11
        /*001a*/ 	.short	(.L_7 - .L_6)
	.align		4
.L_6:
        /*001c*/ 	.word	index@(triton_poi_fused__native_batch_norm_legit_no_training_convolution_leaky_relu_10)
        /*0020*/ 	.word	0x00000000


	//----- nvinfo : EIATTR_MIN_STACK_SIZE
	.align		4
.L_7:
        /*0024*/ 	.byte	0x04, 0x12
        /*0026*/ 	.short	(.L_9 - .L_8)
	.align		4
.L_8:
        /*0028*/ 	.word	index@(triton_poi_fused__native_batch_norm_legit_no_training_convolution_leaky_relu_10)
        /*002c*/ 	.word	0x00000000
.L_9:


//--------------------- .nv.info.triton_poi_fused__native_batch_norm_legit_no_training_convolution_leaky_relu_10 --------------------------
	.section	.nv.info.triton_poi_fused__native_batch_norm_legit_no_training_convolution_leaky_relu_10,"",@"SHT_CUDA_INFO"
	.sectionflags	@""
	.align	4


	//----- nvinfo : EIATTR_CUDA_API_VERSION
	.align		4
        /*0000*/ 	.byte	0x04, 0x37
        /*0002*/ 	.short	(.L_11 - .L_10)
.L_10:
        /*0004*/ 	.word	0x0000007c


	//----- nvinfo : EIATTR_KPARAM_INFO
	.align		4
.L_11:
        /*0008*/ 	.byte	0x04, 0x17
        /*000a*/ 	.short	(.L_13 - .L_12)
.L_12:
        /*000c*/ 	.word	0x00000000
        /*0010*/ 	.short	0x0007
        /*0012*/ 	.short	0x0038
        /*0014*/ 	.byte	0x00, 0xf0, 0x11, 0x00


	//----- nvinfo : EIATTR_KPARAM_INFO
	.align		4
.L_13:
        /*0018*/ 	.byte	0x04, 0x17
        /*001a*/ 	.short	(.L_15 - .L_14)
.L_14:
        /*001c*/ 	.word	0x00000000
        /*0020*/ 	.short	0x0006
        /*0022*/ 	.short	0x0030
        /*0024*/ 	.byte	0x00, 0xf4, 0x21, 0x00


	//----- nvinfo : EIATTR_KPARAM_INFO
	.align		4
.L_15:
        /*0028*/ 	.byte	0x04, 0x17
        /*002a*/ 	.short	(.L_17 - .L_16)
.L_16:
        /*002c*/ 	.word	0x00000000
        /*0030*/ 	.short	0x0005
        /*0032*/ 	.short	0x0028
        /*0034*/ 	.byte	0x00, 0xf4, 0x21, 0x00


	//----- nvinfo : EIATTR_KPARAM_INFO
	.align		4
.L_17:
        /*0038*/ 	.byte	0x04, 0x17
        /*003a*/ 	.short	(.L_19 - .L_18)
.L_18:
        /*003c*/ 	.word	0x00000000
        /*0040*/ 	.short	0x0004
        /*0042*/ 	.short	0x0020
        /*0044*/ 	.byte	0x00, 0xf4, 0x21, 0x00


	//----- nvinfo : EIATTR_KPARAM_INFO
	.align		4
.L_19:
        /*0048*/ 	.byte	0x04, 0x17
        /*004a*/ 	.short	(.L_21 - .L_20)
.L_20:
        /*004c*/ 	.word	0x00000000
        /*0050*/ 	.short	0x0003
        /*0052*/ 	.short	0x0018
        /*0054*/ 	.byte	0x00, 0xf4, 0x21, 0x00


	//----- nvinfo : EIATTR_KPARAM_INFO
	.align		4
.L_21:
        /*0058*/ 	.byte	0x04, 0x17
        /*005a*/ 	.short	(.L_23 - .L_22)
.L_22:
        /*005c*/ 	.word	0x00000000
        /*0060*/ 	.short	0x0002
        /*0062*/ 	.short	0x0010
        /*0064*/ 	.byte	0x00, 0xf4, 0x21, 0x00


	//----- nvinfo : EIATTR_KPARAM_INFO
	.align		4
.L_23:
        /*0068*/ 	.byte	0x04, 0x17
        /*006a*/ 	.short	(.L_25 - .L_24)
.L_24:
        /*006c*/ 	.word	0x00000000
        /*0070*/ 	.short	0x0001
        /*0072*/ 	.short	0x0008
        /*0074*/ 	.byte	0x00, 0xf4, 0x21, 0x00


	//----- nvinfo : EIATTR_KPARAM_INFO
	.align		4
.L_25:
        /*0078*/ 	.byte	0x04, 0x17
        /*007a*/ 	.short	(.L_27 - .L_26)
.L_26:
        /*007c*/ 	.word	0x00000000
        /*0080*/ 	.short	0x0000
        /*0082*/ 	.short	0x0000
        /*0084*/ 	.byte	0x00, 0xf4, 0x21, 0x00


	//----- nvinfo : EIATTR_SPARSE_MMA_MASK
	.align		4
.L_27:
        /*0088*/ 	.byte	0x03, 0x50
        /*008a*/ 	.short	0x0000


	//----- nvinfo : EIATTR_MAXREG_COUNT
	.align		4
        /*008c*/ 	.byte	0x03, 0x1b
        /*008e*/ 	.short	0x00ff


	//----- nvinfo : EIATTR_EXIT_INSTR_OFFSETS
	.align		4
        /*0090*/ 	.byte	0x04, 0x1c
        /*0092*/ 	.short	(.L_29 - .L_28)


	//   ....[0]....
.L_28:
        /*0094*/ 	.word	0x00000430


	//----- nvinfo : EIATTR_REQNTID
	.align		4
.L_29:
        /*0098*/ 	.byte	0x04, 0x10
        /*009a*/ 	.short	(.L_31 - .L_30)
.L_30:
        /*009c*/ 	.word	0x00000100
        /*00a0*/ 	.word	0x00000001
        /*00a4*/ 	.word	0x00000001


	//----- nvinfo : EIATTR_CBANK_PARAM_SIZE
	.align		4
.L_31:
        /*00a8*/ 	.byte	0x03, 0x19
        /*00aa*/ 	.short	0x003c


	//----- nvinfo : EIATTR_PARAM_CBANK
	.align		4
        /*00ac*/ 	.byte	0x04, 0x0a
        /*00ae*/ 	.short	(.L_33 - .L_32)
	.align		4
.L_32:
        /*00b0*/ 	.word	index@(.nv.constant0.triton_poi_fused__native_batch_norm_legit_no_training_convolution_leaky_relu_10)
        /*00b4*/ 	.short	0x0210
        /*00b6*/ 	.short	0x003c


	//----- nvinfo : EIATTR_SW_WAR
	.align		4
.L_33:
        /*00b8*/ 	.byte	0x04, 0x36
        /*00ba*/ 	.short	(.L_35 - .L_34)
.L_34:
        /*00bc*/ 	.word	0x00000008
.L_35:


//--------------------- .nv.callgraph             --------------------------
	.section	.nv.callgraph,"",@"SHT_CUDA_CALLGRAPH"
	.align	4
	.sectionentsize	8
	.align		4
        /*0000*/ 	.word	0x00000000
	.align		4
        /*0004*/ 	.word	0xffffffff
	.align		4
        /*0008*/ 	.word	0x00000000
	.align		4
        /*000c*/ 	.word	0xfffffffe
	.align		4
        /*0010*/ 	.word	0x00000000
	.align		4
        /*0014*/ 	.word	0xfffffffd
	.align		4
        /*0018*/ 	.word	0x00000000
	.align		4
        /*001c*/ 	.word	0xfffffffc


//--------------------- .nv.constant4             --------------------------
	.section	.nv.constant4,"a",@progbits
	.align	8
	.align		8
.nv.constant4:
        /*0000*/ 	.dword	_$_str
	.align		8
        /*0008*/ 	.dword	_$_str_$_2


//--------------------- .text.triton_poi_fused__native_batch_norm_legit_no_training_convolution_leaky_relu_10 --------------------------
	.section	.text.triton_poi_fused__native_batch_norm_legit_no_training_convolution_leaky_relu_10,"ax",@progbits
	.align	128
        .global         triton_poi_fused__native_batch_norm_legit_no_training_convolution_leaky_relu_10
        .type           triton_poi_fused__native_batch_norm_legit_no_training_convolution_leaky_relu_10,@function
        .size           triton_poi_fused__native_batch_norm_legit_no_training_convolution_leaky_relu_10,(.L_x_1 - triton_poi_fused__native_batch_norm_legit_no_training_convolution_leaky_relu_10)
        .other          triton_poi_fused__native_batch_norm_legit_no_training_convolution_leaky_relu_10,@"STO_CUDA_ENTRY STV_DEFAULT"
triton_poi_fused__native_batch_norm_legit_no_training_convolution_leaky_relu_10:
.text.triton_poi_fused__native_batch_norm_legit_no_training_convolution_leaky_relu_10:
[----:B------:R-:W-:Y:S01]  /*0000*/  LDC R1, c[0x0][0x28] ;  /* 0x00000a00ff017b82 */ /* 0x000fe20000000800 */
[----:B------:R-:W1:Y:S07]  /*0010*/  S2R R0, SR_TID.X ;  /* 0x0000000000007919 */ /* 0x000e6e0000002100 */
[----:B------:R-:W2:Y:S01]  /*0020*/  LDC.64 R4, c[0x0][0x230] ;  /* 0x00008c00ff047b82 */ /* 0x000ea20000000a00 */
[----:B------:R-:W-:Y:S01]  /*0030*/  ULDC.64 UR4, c[0x0][0x208] ;  /* 0x0000820000047ab9 */ /* 0x000fe20000000a00 */
[----:B------:R-:W3:Y:S06]  /*0040*/  S2R R7, SR_CTAID.X ;  /* 0x0000000000077919 */ /* 0x000eec0000002500 */
[----:B------:R-:W4:Y:S08]  /*0050*/  LDC.64 R12, c[0x0][0x220] ;  /* 0x00008800ff0c7b82 */ /* 0x000f300000000a00 */
[----:B------:R-:W5:Y:S08]  /*0060*/  LDC.64 R14, c[0x0][0x228] ;  /* 0x00008a00ff0e7b82 */ /* 0x000f700000000a00 */
[----:B------:R-:W5:Y:S01]  /*0070*/  LDC.64 R10, c[0x0][0x240] ;  /* 0x00009000ff0a7b82 */ /* 0x000f620000000a00 */
[----:B-1----:R-:W-:-:S07]  /*0080*/  SHF.L.U32 R0, R0, 0x1, RZ ;  /* 0x0000000100007819 */ /* 0x002fce00000006ff */
[----:B------:R-:W1:Y:S01]  /*0090*/  LDC.64 R16, c[0x0][0x238] ;  /* 0x00008e00ff107b82 */ /* 0x000e620000000a00 */
[----:B---3--:R-:W-:Y:S02]  /*00a0*/  SHF.R.S32.HI R3, RZ, 0x16, R7 ;  /* 0x00000016ff037819 */ /* 0x008fe40000011407 */
[----:B------:R-:W-:Y:S02]  /*00b0*/  LOP3.LUT R0, R0, 0x1fe, RZ, 0xc0, !PT ;  /* 0x000001fe00007812 */ /* 0x000fe400078ec0ff */
[----:B------:R-:W-:Y:S02]  /*00c0*/  SGXT R3, R3, 0x1 ;  /* 0x000000010303781a */ /* 0x000fe40000000200 */
[----:B------:R-:W-:-:S04]  /*00d0*/  LEA R0, R7, R0, 0x9 ;  /* 0x0000000007007211 */ /* 0x000fc800078e48ff */
[----:B------:R-:W-:-:S04]  /*00e0*/  LEA.HI R3, R3, R0, RZ, 0x4 ;  /* 0x0000000003037211 */ /* 0x000fc800078f20ff */
[----:B------:R-:W-:-:S04]  /*00f0*/  LOP3.LUT R3, R3, 0xfffffff0, RZ, 0xc0, !PT ;  /* 0xfffffff003037812 */ /* 0x000fc800078ec0ff */
[----:B------:R-:W-:Y:S02]  /*0100*/  IADD3 R8, R0, -R3, RZ ;  /* 0x8000000300087210 */ /* 0x000fe40007ffe0ff */
[----:B------:R-:W3:Y:S03]  /*0110*/  LDC.64 R2, c[0x0][0x210] ;  /* 0x00008400ff027b82 */ /* 0x000ee60000000a00 */
[----:B--2---:R-:W-:-:S06]  /*0120*/  IMAD.WIDE R4, R8, 0x4, R4 ;  /* 0x0000000408047825 */ /* 0x004fcc00078e0204 */
[----:B------:R-:W2:Y:S01]  /*0130*/  LDG.E.EL.64 R4, desc[UR4][R4.64] ;  /* 0x0000000404047981 */ /* 0x000ea2000c2e1b00 */
[----:B----4-:R-:W-:-:S04]  /*0140*/  IMAD.WIDE R12, R8, 0x4, R12 ;  /* 0x00000004080c7825 */ /* 0x010fc800078e020c */
[C---:B-----5:R-:W-:Y:S02]  /*0150*/  IMAD.WIDE R14, R8.reuse, 0x4, R14 ;  /* 0x00000004080e7825 */ /* 0x060fe400078e020e */
[----:B------:R-:W4:Y:S02]  /*0160*/  LDG.E.EL.64 R12, desc[UR4][R12.64] ;  /* 0x000000040c0c7981 */ /* 0x000f24000c2e1b00 */
[----:B0-----:R-:W-:Y:S02]  /*0170*/  IMAD.WIDE R10, R8, 0x4, R10 ;  /* 0x00000004080a7825 */ /* 0x001fe400078e020a */
[----:B------:R-:W5:Y:S02]  /*0180*/  LDG.E.EL.64 R14, desc[UR4][R14.64] ;  /* 0x000000040e0e7981 */ /* 0x000f64000c2e1b00 */
[----:B---3--:R-:W-:Y:S02]  /*0190*/  IMAD.WIDE R2, R0, 0x4, R2 ;  /* 0x0000000400027825 */ /* 0x008fe400078e0202 */
[----:B------:R-:W3:Y:S04]  /*01a0*/  LDG.E.EL.64 R10, desc[UR4][R10.64] ;  /* 0x000000040a0a7981 */ /* 0x000ee8000c2e1b00 */
[----:B------:R-:W4:Y:S01]  /*01b0*/  LDG.E.64 R6, desc[UR4][R2.64] ;  /* 0x0000000402067981 */ /* 0x000f22000c1e1b00 */
[----:B-1----:R-:W-:-:S05]  /*01c0*/  IMAD.WIDE R16, R8, 0x4, R16 ;  /* 0x0000000408107825 */ /* 0x002fca00078e0210 */
[----:B------:R-:W3:Y:S01]  /*01d0*/  LDG.E.EL.64 R8, desc[UR4][R16.64] ;  /* 0x0000000410087981 */ /* 0x000ee2000c2e1b00 */
[----:B--2---:R-:W-:Y:S01]  /*01e0*/  FADD R4, R4, 0.0010000000474974513054 ;  /* 0x3a83126f04047421 */ /* 0x004fe20000000000 */
[----:B------:R-:W-:-:S03]  /*01f0*/  FADD R5, R5, 0.0010000000474974513054 ;  /* 0x3a83126f05057421 */ /* 0x000fc60000000000 */
[----:B------:R-:W0:Y:S08]  /*0200*/  MUFU.SQRT R18, R4 ;  /* 0x0000000400127308 */ /* 0x000e300000002000 */
[----:B------:R-:W1:Y:S01]  /*0210*/  MUFU.SQRT R19, R5 ;  /* 0x0000000500137308 */ /* 0x000e620000002000 */
[C---:B0-----:R-:W-:Y:S02]  /*0220*/  FSETP.GT.AND P0, PT, R18.reuse, 8.50705917302346158658e+37, PT ;  /* 0x7e8000001200780b */ /* 0x041fe40003f04000 */
[----:B------:R-:W-:-:S02]  /*0230*/  FSETP.GEU.AND P2, PT, R18, 1.175494350822287508e-38, PT ;  /* 0x008000001200780b */ /* 0x000fc40003f4e000 */
[C---:B-1----:R-:W-:Y:S02]  /*0240*/  FSETP.GT.AND P1, PT, R19.reuse, 8.50705917302346158658e+37, PT ;  /* 0x7e8000001300780b */ /* 0x042fe40003f24000 */
[----:B------:R-:W-:-:S07]  /*0250*/  FSETP.GEU.AND P3, PT, R19, 1.175494350822287508e-38, PT ;  /* 0x008000001300780b */ /* 0x000fce0003f6e000 */
[----:B------:R-:W-:Y:S01]  /*0260*/  @P0 FMUL R18, R18, 0.25 ;  /* 0x3e80000012120820 */ /* 0x000fe20000400000 */
[----:B------:R-:W-:-:S03]  /*0270*/  HFMA2.MMA R4, -RZ, RZ, 1.625, 0 ;  /* 0x3e800000ff047435 */ /* 0x000fc600000001ff */
[----:B------:R-:W-:Y:S01]  /*0280*/  @!P2 FMUL R18, R18, 16777216 ;  /* 0x4b8000001212a820 */ /* 0x000fe20000400000 */
[----:B------:R-:W-:-:S04]  /*0290*/  @P1 FMUL R19, R19, 0.25 ;  /* 0x3e80000013131820 */ /* 0x000fc80000400000 */
[----:B------:R-:W-:Y:S01]  /*02a0*/  @!P3 FMUL R19, R19, 16777216 ;  /* 0x4b8000001313b820 */ /* 0x000fe20000400000 */
[----:B------:R-:W0:Y:S01]  /*02b0*/  MUFU.RCP R18, R18 ;  /* 0x0000001200127308 */ /* 0x000e220000001000 */
[----:B------:R-:W-:-:S07]  /*02c0*/  FSEL R5, R4, 1, P0 ;  /* 0x3f80000004057808 */ /* 0x000fce0000000000 */
[----:B------:R-:W1:Y:S01]  /*02d0*/  MUFU.RCP R19, R19 ;  /* 0x0000001300137308 */ /* 0x000e620000001000 */
[----:B------:R-:W-:Y:S01]  /*02e0*/  FSEL R4, R4, 1, P1 ;  /* 0x3f80000004047808 */ /* 0x000fe20000800000 */
[----:B------:R-:W-:Y:S01]  /*02f0*/  @!P2 FMUL R5, R5, 16777216 ;  /* 0x4b8000000505a820 */ /* 0x000fe20000400000 */
[----:B----4-:R-:W-:Y:S01]  /*0300*/  FADD R6, R6, R12 ;  /* 0x0000000c06067221 */ /* 0x010fe20000000000 */
[----:B------:R-:W-:Y:S02]  /*0310*/  FADD R7, R7, R13 ;  /* 0x0000000d07077221 */ /* 0x000fe40000000000 */
[----:B------:R-:W-:Y:S01]  /*0320*/  @!P3 FMUL R4, R4, 16777216 ;  /* 0x4b8000000404b820 */ /* 0x000fe20000400000 */
[----:B0-----:R-:W-:Y:S01]  /*0330*/  FMUL R13, R18, R5 ;  /* 0x00000005120d7220 */ /* 0x001fe20000400000 */
[----:B-----5:R-:W-:Y:S01]  /*0340*/  FADD R14, -R14, R6 ;  /* 0x000000060e0e7221 */ /* 0x020fe20000000100 */
[----:B------:R-:W-:Y:S01]  /*0350*/  FADD R15, -R15, R7 ;  /* 0x000000070f0f7221 */ /* 0x000fe20000000100 */
[----:B-1----:R-:W-:-:S02]  /*0360*/  FMUL R12, R19, R4 ;  /* 0x00000004130c7220 */ /* 0x002fc40000400000 */
[----:B------:R-:W0:Y:S01]  /*0370*/  LDC.64 R4, c[0x0][0x218] ;  /* 0x00008600ff047b82 */ /* 0x000e220000000a00 */
[----:B------:R-:W-:Y:S01]  /*0380*/  FMUL R13, R14, R13 ;  /* 0x0000000d0e0d7220 */ /* 0x000fe20000400000 */
[----:B------:R-:W-:-:S03]  /*0390*/  FMUL R12, R15, R12 ;  /* 0x0000000c0f0c7220 */ /* 0x000fc60000400000 */
[----:B---3--:R-:W-:Y:S01]  /*03a0*/  FFMA R8, R8, R13, R10 ;  /* 0x0000000d08087223 */ /* 0x008fe2000000000a */
[----:B------:R-:W-:-:S04]  /*03b0*/  FFMA R9, R9, R12, R11 ;  /* 0x0000000c09097223 */ /* 0x000fc8000000000b */
[C---:B------:R-:W-:Y:S02]  /*03c0*/  FSETP.GT.AND P0, PT, R8.reuse, RZ, PT ;  /* 0x000000ff0800720b */ /* 0x040fe40003f04000 */
[----:B------:R-:W-:Y:S01]  /*03d0*/  FSETP.GT.AND P1, PT, R9, RZ, PT ;  /* 0x000000ff0900720b */ /* 0x000fe20003f24000 */
[----:B------:R-:W-:Y:S10]  /*03e0*/  STG.E.64 desc[UR4][R2.64], R6 ;  /* 0x0000000602007986 */ /* 0x000ff4000c101b04 */
[----:B------:R-:W-:Y:S01]  /*03f0*/  @!P0 FMUL R8, R8, 0.10000000149011611938 ;  /* 0x3dcccccd08088820 */ /* 0x000fe20000400000 */
[----:B0-----:R-:W-:-:S04]  /*0400*/  IMAD.WIDE R4, R0, 0x4, R4 ;  /* 0x0000000400047825 */ /* 0x001fc800078e0204 */
[----:B------:R-:W-:-:S05]  /*0410*/  @!P1 FMUL R9, R9, 0.10000000149011611938 ;  /* 0x3dcccccd09099820 */ /* 0x000fca0000400000 */
[----:B------:R-:W-:Y:S01]  /*0420*/  STG.E.64 desc[UR4][R4.64], R8 ;  /* 0x0000000804007986 */ /* 0x000fe2000c101b04 */
[----:B------:R-:W-:Y:S05]  /*0430*/  EXIT ;  /* 0x000000000000794d */ /* 0x000fea0003800000 */
.L_x_0:
[----:B------:R-:W-:-:S00]  /*0440*/  BRA `(.L_x_0) ;  /* 0xfffffffc00fc7947 */ /* 0x000fc0000383ffff */
[----:B------:R-:W-:-:S00]  /*0450*/  NOP ;  /* 0x0000000000007918 */ /* 0x000fc00000000000 */
        /* <DEDUP_REMOVED lines=10> */
.L_x_1:


//--------------------- .nv.global.init           --------------------------
	.section	.nv.global.init,"aw",@progbits
.nv.global.init:
	.type		_$_str,@object
	.size		_$_str,(_$_str_$_2 - _$_str)
_$_str:
        /*0000*/ 	.byte	0x5f, 0x5f, 0x43, 0x55, 0x44, 0x41, 0x5f, 0x46, 0x54, 0x5a, 0x00
	.type		_$_str_$_2,@object
	.size		_$_str_$_2,(.L_1 - _$_str_$_2)
_$_str_$_2:
        /*000b*/ 	.byte	0x5f, 0x5f, 0x43, 0x55, 0x44, 0x41, 0x5f, 0x50, 0x52, 0x45, 0x43, 0x5f, 0x53, 0x51, 0x52, 0x54
        /*001b*/ 	.byte	0x00
.L_1:


//--------------------- .nv.constant0.triton_poi_fused__native_batch_norm_legit_no_training_convolution_leaky_relu_10 --------------------------
	.section	.nv.constant0.triton_poi_fused__native_batch_norm_legit_no_training_convolution_leaky_relu_10,"a",@progbits
	.sectionflags	@""
	.align	4
.nv.constant0.triton_poi_fused__native_batch_norm_legit_no_training_convolution_leaky_relu_10:
	.zero		588
